	.headerflags	@"EF_CUDA_TEXMODE_UNIFIED EF_CUDA_64BIT_ADDRESS EF_CUDA_ACCELERATORS EF_CUDA_SM90 EF_CUDA_VIRTUAL_SM(EF_CUDA_SM90)"
	.elftype	@"ET_EXEC"


//--------------------- .nv.info                  --------------------------
	.section	.nv.info,"",@"SHT_CUDA_INFO"
	.align	4


	//----- nvinfo : EIATTR_REGCOUNT
	.align		4
        /*0000*/ 	.byte	0x04, 0x2f
        /*0002*/ 	.short	(.L_3 - .L_2)
	.align		4
.L_2:
        /*0004*/ 	.word	index@(triton_poi_fused__native_batch_norm_legit_no_training_mul_sigmoid_104)
        /*0008*/ 	.word	0x00000013


	//----- nvinfo : EIATTR_MIN_STACK_SIZE
	.align		4
.L_3:
        /*000c*/ 	.byte	0x04, 0x12
        /*000e*/ 	.short	(.L_5 - .L_4)
	.align		4
.L_4:
        /*0010*/ 	.word	index@(triton_poi_fused__native_batch_norm_legit_no_training_mul_sigmoid_104)
        /*0014*/ 	.word	0x00000000


	//----- nvinfo : EIATTR_FRAME_SIZE
	.align		4
.L_5:
        /*0018*/ 	.byte	0x04, 0x11
        /*001a*/ 	.short	(.L_7 - .L_6)
	.align		4
.L_6:
        /*001c*/ 	.word	index@(triton_poi_fused__native_batch_norm_legit_no_training_mul_sigmoid_104)
        /*0020*/ 	.word	0x00000000


	//----- nvinfo : EIATTR_MIN_STACK_SIZE
	.align		4
.L_7:
        /*0024*/ 	.byte	0x04, 0x12
        /*0026*/ 	.short	(.L_9 - .L_8)
	.align		4
.L_8:
        /*0028*/ 	.word	index@(triton_poi_fused__native_batch_norm_legit_no_training_mul_sigmoid_104)
        /*002c*/ 	.word	0x00000000
.L_9:


//--------------------- .nv.info.triton_poi_fused__native_batch_norm_legit_no_training_mul_sigmoid_104 --------------------------
	.section	.nv.info.triton_poi_fused__native_batch_norm_legit_no_training_mul_sigmoid_104,"",@"SHT_CUDA_INFO"
	.sectionflags	@""
	.align	4


	//----- nvinfo : EIATTR_CUDA_API_VERSION
	.align		4
        /*0000*/ 	.byte	0x04, 0x37
        /*0002*/ 	.short	(.L_11 - .L_10)
.L_10:
        /*0004*/ 	.word	0x0000007c


	//----- nvinfo : EIATTR_KPARAM_INFO
	.align		4
.L_11:
        /*0008*/ 	.byte	0x04, 0x17
        /*000a*/ 	.short	(.L_13 - .L_12)
.L_12:
        /*000c*/ 	.word	0x00000000
        /*0010*/ 	.short	0x0006
        /*0012*/ 	.short	0x0030
        /*0014*/ 	.byte	0x00, 0xf0, 0x11, 0x00


	//----- nvinfo : EIATTR_KPARAM_INFO
	.align		4
.L_13:
        /*0018*/ 	.byte	0x04, 0x17
        /*001a*/ 	.short	(.L_15 - .L_14)
.L_14:
        /*001c*/ 	.word	0x00000000
        /*0020*/ 	.short	0x0005
        /*0022*/ 	.short	0x0028
        /*0024*/ 	.byte	0x00, 0xf4, 0x21, 0x00


	//----- nvinfo : EIATTR_KPARAM_INFO
	.align		4
.L_15:
        /*0028*/ 	.byte	0x04, 0x17
        /*002a*/ 	.short	(.L_17 - .L_16)
.L_16:
        /*002c*/ 	.word	0x00000000
        /*0030*/ 	.short	0x0004
        /*0032*/ 	.short	0x0020
        /*0034*/ 	.byte	0x00, 0xf4, 0x21, 0x00


	//----- nvinfo : EIATTR_KPARAM_INFO
	.align		4
.L_17:
        /*0038*/ 	.byte	0x04, 0x17
        /*003a*/ 	.short	(.L_19 - .L_18)
.L_18:
        /*003c*/ 	.word	0x00000000
        /*0040*/ 	.short	0x0003
        /*0042*/ 	.short	0x0018
        /*0044*/ 	.byte	0x00, 0xf4, 0x21, 0x00


	//----- nvinfo : EIATTR_KPARAM_INFO
	.align		4
.L_19:
        /*0048*/ 	.byte	0x04, 0x17
        /*004a*/ 	.short	(.L_21 - .L_20)
.L_20:
        /*004c*/ 	.word	0x00000000
        /*0050*/ 	.short	0x0002
        /*0052*/ 	.short	0x0010
        /*0054*/ 	.byte	0x00, 0xf4, 0x21, 0x00


	//----- nvinfo : EIATTR_KPARAM_INFO
	.align		4
.L_21:
        /*0058*/ 	.byte	0x04, 0x17
        /*005a*/ 	.short	(.L_23 - .L_22)
.L_22:
        /*005c*/ 	.word	0x00000000
        /*0060*/ 	.short	0x0001
        /*0062*/ 	.short	0x0008
        /*0064*/ 	.byte	0x00, 0xf4, 0x21, 0x00


	//----- nvinfo : EIATTR_KPARAM_INFO
	.align		4
.L_23:
        /*0068*/ 	.byte	0x04, 0x17
        /*006a*/ 	.short	(.L_25 - .L_24)
.L_24:
        /*006c*/ 	.word	0x00000000
        /*0070*/ 	.short	0x0000
        /*0072*/ 	.short	0x0000
        /*0074*/ 	.byte	0x00, 0xf4, 0x21, 0x00


	//----- nvinfo : EIATTR_SPARSE_MMA_MASK
	.align		4
.L_25:
        /*0078*/ 	.byte	0x03, 0x50
        /*007a*/ 	.short	0x0000


	//----- nvinfo : EIATTR_MAXREG_COUNT
	.align		4
        /*007c*/ 	.byte	0x03, 0x1b
        /*007e*/ 	.short	0x00ff


	//----- nvinfo : EIATTR_EXIT_INSTR_OFFSETS
	.align		4
        /*0080*/ 	.byte	0x04, 0x1c
        /*0082*/ 	.short	(.L_27 - .L_26)


	//   ....[0]....
.L_26:
        /*0084*/ 	.word	0x000003a0


	//   ....[1]....
        /*0088*/ 	.word	0x000003c0


	//----- nvinfo : EIATTR_REQNTID
	.align		4
.L_27:
        /*008c*/ 	.byte	0x04, 0x10
        /*008e*/ 	.short	(.L_29 - .L_28)
.L_28:
        /*0090*/ 	.word	0x00000080
        /*0094*/ 	.word	0x00000001
        /*0098*/ 	.word	0x00000001


	//----- nvinfo : EIATTR_CBANK_PARAM_SIZE
	.align		4
.L_29:
        /*009c*/ 	.byte	0x03, 0x19
        /*009e*/ 	.short	0x0034


	//----- nvinfo : EIATTR_PARAM_CBANK
	.align		4
        /*00a0*/ 	.byte	0x04, 0x0a
        /*00a2*/ 	.short	(.L_31 - .L_30)
	.align		4
.L_30:
        /*00a4*/ 	.word	index@(.nv.constant0.triton_poi_fused__native_batch_norm_legit_no_training_mul_sigmoid_104)
        /*00a8*/ 	.short	0x0210
        /*00aa*/ 	.short	0x0034


	//----- nvinfo : EIATTR_SW_WAR
	.align		4
.L_31:
        /*00ac*/ 	.byte	0x04, 0x36
        /*00ae*/ 	.short	(.L_33 - .L_32)
.L_32:
        /*00b0*/ 	.word	0x00000008
.L_33:


//--------------------- .nv.callgraph             --------------------------
	.section	.nv.callgraph,"",@"SHT_CUDA_CALLGRAPH"
	.align	4
	.sectionentsize	8
	.align		4
        /*0000*/ 	.word	0x00000000
	.align		4
        /*0004*/ 	.word	0xffffffff
	.align		4
        /*0008*/ 	.word	0x00000000
	.align		4
        /*000c*/ 	.word	0xfffffffe
	.align		4
        /*0010*/ 	.word	0x00000000
	.align		4
        /*0014*/ 	.word	0xfffffffd
	.align		4
        /*0018*/ 	.word	0x00000000
	.align		4
        /*001c*/ 	.word	0xfffffffc


//--------------------- .nv.constant4             --------------------------
	.section	.nv.constant4,"a",@progbits
	.align	8
	.align		8
.nv.constant4:
        /*0000*/ 	.dword	_$_str
	.align		8
        /*0008*/ 	.dword	_$_str_$_2


//--------------------- .text.triton_poi_fused__native_batch_norm_legit_no_training_mul_sigmoid_104 --------------------------
	.section	.text.triton_poi_fused__native_batch_norm_legit_no_training_mul_sigmoid_104,"ax",@progbits
	.align	128
        .global         triton_poi_fused__native_batch_norm_legit_no_training_mul_sigmoid_104
        .type           triton_poi_fused__native_batch_norm_legit_no_training_mul_sigmoid_104,@function
        .size           triton_poi_fused__native_batch_norm_legit_no_training_mul_sigmoid_104,(.L_x_1 - triton_poi_fused__native_batch_norm_legit_no_training_mul_sigmoid_104)
        .other          triton_poi_fused__native_batch_norm_legit_no_training_mul_sigmoid_104,@"STO_CUDA_ENTRY STV_DEFAULT"
triton_poi_fused__native_batch_norm_legit_no_training_mul_sigmoid_104:
.text.triton_poi_fused__native_batch_norm_legit_no_training_mul_sigmoid_104:
[----:B------:R-:W0:Y:S01]  /*0000*/  LDC R1, c[0x0][0x28] ;  /* 0x00000a00ff017b82 */ /* 0x000e220000000800 */
[----:B------:R-:W1:Y:S07]  /*0010*/  S2R R0, SR_TID.X ;  /* 0x0000000000007919 */ /* 0x000e6e0000002100 */
[----:B------:R-:W2:Y:S01]  /*0020*/  LDC.64 R6, c[0x0][0x228] ;  /* 0x00008a00ff067b82 */ /* 0x000ea20000000a00 */
[----:B------:R-:W-:Y:S01]  /*0030*/  CS2R R14, SRZ ;  /* 0x00000000000e7805 */ /* 0x000fe2000001ff00 */
[----:B------:R-:W-:Y:S01]  /*0040*/  ULDC.64 UR4, c[0x0][0x208] ;  /* 0x0000820000047ab9 */ /* 0x000fe20000000a00 */
[----:B------:R-:W3:Y:S05]  /*0050*/  S2R R3, SR_CTAID.X ;  /* 0x0000000000037919 */ /* 0x000eea0000002500 */
[----:B------:R-:W4:Y:S08]  /*0060*/  LDC.64 R4, c[0x0][0x220] ;  /* 0x00008800ff047b82 */ /* 0x000f300000000a00 */
[----:B------:R-:W5:Y:S08]  /*0070*/  LDC.64 R8, c[0x0][0x230] ;  /* 0x00008c00ff087b82 */ /* 0x000f700000000a00 */
[----:B------:R-:W5:Y:S01]  /*0080*/  LDC.64 R10, c[0x0][0x238] ;  /* 0x00008e00ff0a7b82 */ /* 0x000f620000000a00 */
[----:B-1----:R-:W-:-:S04]  /*0090*/  LOP3.LUT R0, R0, 0x7f, RZ, 0xc0, !PT ;  /* 0x0000007f00007812 */ /* 0x002fc800078ec0ff */
[----:B---3--:R-:W-:-:S04]  /*00a0*/  LEA R0, R3, R0, 0x7 ;  /* 0x0000000003007211 */ /* 0x008fc800078e38ff */
[C---:B------:R-:W-:Y:S01]  /*00b0*/  ISETP.GE.AND P0, PT, R0.reuse, 0x4140, PT ;  /* 0x000041400000780c */ /* 0x040fe20003f06270 */
[----:B------:R-:W-:-:S05]  /*00c0*/  IMAD.HI R2, R0, 0x7d8c42b3, RZ ;  /* 0x7d8c42b300027827 */ /* 0x000fca00078e02ff */
[----:B------:R-:W-:-:S04]  /*00d0*/  SHF.R.U32.HI R3, RZ, 0x1f, R2 ;  /* 0x0000001fff037819 */ /* 0x000fc80000011602 */
[----:B------:R-:W-:-:S05]  /*00e0*/  LEA.HI.SX32 R3, R2, R3, 0x17 ;  /* 0x0000000302037211 */ /* 0x000fca00078fbaff */
[----:B------:R-:W-:Y:S02]  /*00f0*/  IMAD R13, R3, -0x414, R0 ;  /* 0xfffffbec030d7824 */ /* 0x000fe400078e0200 */
[----:B------:R-:W1:Y:S02]  /*0100*/  LDC.64 R2, c[0x0][0x218] ;  /* 0x00008600ff027b82 */ /* 0x000e640000000a00 */
[----:B--2---:R-:W-:-:S05]  /*0110*/  IMAD.WIDE R6, R13, 0x4, R6 ;  /* 0x000000040d067825 */ /* 0x004fca00078e0206 */
[----:B------:R5:W2:Y:S01]  /*0120*/  @!P0 LDG.E.EL R14, desc[UR4][R6.64] ;  /* 0x00000004060e8981 */ /* 0x000aa2000c2e1900 */
[----:B------:R-:W-:Y:S01]  /*0130*/  HFMA2.MMA R12, -RZ, RZ, 0, 0 ;  /* 0x00000000ff0c7435 */ /* 0x000fe200000001ff */
[----:B----4-:R-:W-:-:S05]  /*0140*/  IMAD.WIDE R4, R13, 0x4, R4 ;  /* 0x000000040d047825 */ /* 0x010fca00078e0204 */
[----:B------:R-:W3:Y:S01]  /*0150*/  @!P0 LDG.E.EL R15, desc[UR4][R4.64] ;  /* 0x00000004040f8981 */ /* 0x000ee2000c2e1900 */
[----:B-----5:R-:W-:-:S04]  /*0160*/  IMAD.WIDE R6, R13, 0x4, R8 ;  /* 0x000000040d067825 */ /* 0x020fc800078e0208 */
[----:B-1----:R-:W-:-:S04]  /*0170*/  IMAD.WIDE R2, R0, 0x4, R2 ;  /* 0x0000000400027825 */ /* 0x002fc800078e0202 */
[----:B0-----:R-:W-:Y:S01]  /*0180*/  IMAD.WIDE R8, R13, 0x4, R10 ;  /* 0x000000040d087825 */ /* 0x001fe200078e020a */
[----:B------:R0:W3:Y:S01]  /*0190*/  @!P0 LDG.E R12, desc[UR4][R2.64] ;  /* 0x00000004020c8981 */ /* 0x0000e2000c1e1900 */
[----:B------:R-:W-:-:S06]  /*01a0*/  CS2R R10, SRZ ;  /* 0x00000000000a7805 */ /* 0x000fcc000001ff00 */
[----:B------:R-:W4:Y:S04]  /*01b0*/  @!P0 LDG.E.EL R10, desc[UR4][R6.64] ;  /* 0x00000004060a8981 */ /* 0x000f28000c2e1900 */
[----:B------:R-:W4:Y:S01]  /*01c0*/  @!P0 LDG.E.EL R11, desc[UR4][R8.64] ;  /* 0x00000004080b8981 */ /* 0x000f22000c2e1900 */
[----:B------:R-:W-:Y:S01]  /*01d0*/  MOV R16, 0x3e800000 ;  /* 0x3e80000000107802 */ /* 0x000fe20000000f00 */
[----:B--2---:R-:W-:-:S04]  /*01e0*/  FADD R14, R14, 9.9999997473787516356e-06 ;  /* 0x3727c5ac0e0e7421 */ /* 0x004fc80000000000 */
[----:B------:R-:W1:Y:S02]  /*01f0*/  MUFU.SQRT R13, R14 ;  /* 0x0000000e000d7308 */ /* 0x000e640000002000 */
[C---:B-1----:R-:W-:Y:S02]  /*0200*/  FSETP.GT.AND P1, PT, R13.reuse, 8.50705917302346158658e+37, PT ;  /* 0x7e8000000d00780b */ /* 0x042fe40003f24000 */
[----:B------:R-:W-:-:S11]  /*0210*/  FSETP.GEU.AND P2, PT, R13, 1.175494350822287508e-38, PT ;  /* 0x008000000d00780b */ /* 0x000fd60003f4e000 */
[----:B------:R-:W-:-:S04]  /*0220*/  @P1 FMUL R13, R13, 0.25 ;  /* 0x3e8000000d0d1820 */ /* 0x000fc80000400000 */
[----:B------:R-:W-:-:S06]  /*0230*/  @!P2 FMUL R13, R13, 16777216 ;  /* 0x4b8000000d0da820 */ /* 0x000fcc0000400000 */
[----:B------:R-:W1:Y:S01]  /*0240*/  MUFU.RCP R13, R13 ;  /* 0x0000000d000d7308 */ /* 0x000e620000001000 */
[----:B0-----:R-:W-:Y:S01]  /*0250*/  FSEL R2, R16, 1, P1 ;  /* 0x3f80000010027808 */ /* 0x001fe20000800000 */
[----:B---3--:R-:W-:-:S04]  /*0260*/  FADD R12, -R15, R12 ;  /* 0x0000000c0f0c7221 */ /* 0x008fc80000000100 */
[----:B------:R-:W-:-:S04]  /*0270*/  @!P2 FMUL R2, R2, 16777216 ;  /* 0x4b8000000202a820 */ /* 0x000fc80000400000 */
[----:B-1----:R-:W-:-:S04]  /*0280*/  FMUL R3, R13, R2 ;  /* 0x000000020d037220 */ /* 0x002fc80000400000 */
[----:B------:R-:W-:-:S04]  /*0290*/  FMUL R12, R12, R3 ;  /* 0x000000030c0c7220 */ /* 0x000fc80000400000 */
[----:B----4-:R-:W-:-:S04]  /*02a0*/  FFMA R10, R12, R10, R11 ;  /* 0x0000000a0c0a7223 */ /* 0x010fc8000000000b */
[----:B------:R-:W-:-:S04]  /*02b0*/  FADD R2, RZ, -R10 ;  /* 0x8000000aff027221 */ /* 0x000fc80000000000 */
[----:B------:R-:W-:-:S05]  /*02c0*/  FMUL R4, R2, 1.4426950216293334961 ;  /* 0x3fb8aa3b02047820 */ /* 0x000fca0000400000 */
[----:B------:R-:W-:-:S13]  /*02d0*/  FSETP.GEU.AND P1, PT, R4, -126, PT ;  /* 0xc2fc00000400780b */ /* 0x000fda0003f2e000 */
[----:B------:R-:W-:-:S04]  /*02e0*/  @!P1 FMUL R4, R4, 0.5 ;  /* 0x3f00000004049820 */ /* 0x000fc80000400000 */
[----:B------:R-:W0:Y:S02]  /*02f0*/  MUFU.EX2 R2, R4 ;  /* 0x0000000400027308 */ /* 0x000e240000000800 */
[----:B0-----:R-:W-:-:S04]  /*0300*/  @!P1 FMUL R2, R2, R2 ;  /* 0x0000000202029220 */ /* 0x001fc80000400000 */
[----:B------:R-:W-:Y:S02]  /*0310*/  FADD R5, R2, 1 ;  /* 0x3f80000002057421 */ /* 0x000fe40000000000 */
[----:B------:R-:W0:Y:S03]  /*0320*/  LDC.64 R2, c[0x0][0x210] ;  /* 0x00008400ff027b82 */ /* 0x000e260000000a00 */
[----:B------:R-:W-:-:S13]  /*0330*/  FSETP.GT.AND P1, PT, R5, 8.50705917302346158658e+37, PT ;  /* 0x7e8000000500780b */ /* 0x000fda0003f24000 */
[----:B------:R-:W-:-:S06]  /*0340*/  @P1 FMUL R5, R5, 0.25 ;  /* 0x3e80000005051820 */ /* 0x000fcc0000400000 */
[----:B------:R-:W1:Y:S01]  /*0350*/  MUFU.RCP R5, R5 ;  /* 0x0000000500057308 */ /* 0x000e620000001000 */
[----:B------:R-:W-:Y:S01]  /*0360*/  FSEL R6, R16, 1, P1 ;  /* 0x3f80000010067808 */ /* 0x000fe20000800000 */
[----:B0-----:R-:W-:-:S04]  /*0370*/  IMAD.WIDE R2, R0, 0x4, R2 ;  /* 0x0000000400027825 */ /* 0x001fc800078e0202 */
[----:B-1----:R-:W-:-:S04]  /*0380*/  FMUL R7, R5, R6 ;  /* 0x0000000605077220 */ /* 0x002fc80000400000 */
[----:B------:R-:W-:Y:S01]  /*0390*/  FMUL R7, R10, R7 ;  /* 0x000000070a077220 */ /* 0x000fe20000400000 */
[----:B------:R-:W-:Y:S06]  /*03a0*/  @P0 EXIT ;  /* 0x000000000000094d */ /* 0x000fec0003800000 */
[----:B------:R-:W-:Y:S01]  /*03b0*/  STG.E desc[UR4][R2.64], R7 ;  /* 0x0000000702007986 */ /* 0x000fe2000c101904 */
[----:B------:R-:W-:Y:S05]  /*03c0*/  EXIT ;  /* 0x000000000000794d */ /* 0x000fea0003800000 */
.L_x_0:
[----:B------:R-:W-:-:S00]  /*03d0*/  BRA `(.L_x_0) ;  /* 0xfffffffc00fc7947 */ /* 0x000fc0000383ffff */
[----:B------:R-:W-:-:S00]  /*03e0*/  NOP ;  /* 0x0000000000007918 */ /* 0x000fc00000000000 */
        /* <DEDUP_REMOVED lines=9> */
.L_x_1:


//--------------------- .nv.global.init           --------------------------
	.section	.nv.global.init,"aw",@progbits
.nv.global.init:
	.type		_$_str,@object
	.size		_$_str,(_$_str_$_2 - _$_str)
_$_str:
        /*0000*/ 	.byte	0x5f, 0x5f, 0x43, 0x55, 0x44, 0x41, 0x5f, 0x46, 0x54, 0x5a, 0x00
	.type		_$_str_$_2,@object
	.size		_$_str_$_2,(.L_1 - _$_str_$_2)
_$_str_$_2:
        /*000b*/ 	.byte	0x5f, 0x5f, 0x43, 0x55, 0x44, 0x41, 0x5f, 0x50, 0x52, 0x45, 0x43, 0x5f, 0x53, 0x51, 0x52, 0x54
        /*001b*/ 	.byte	0x00
.L_1:


//--------------------- .nv.constant0.triton_poi_fused__native_batch_norm_legit_no_training_mul_sigmoid_104 --------------------------
	.section	.nv.constant0.triton_poi_fused__native_batch_norm_legit_no_training_mul_sigmoid_104,"a",@progbits
	.sectionflags	@""
	.align	4
.nv.constant0.triton_poi_fused__native_batch_norm_legit_no_training_mul_sigmoid_104:
	.zero		580
